	.headerflags	@"EF_CUDA_TEXMODE_UNIFIED EF_CUDA_64BIT_ADDRESS EF_CUDA_ACCELERATORS EF_CUDA_SM90 EF_CUDA_VIRTUAL_SM(EF_CUDA_SM90)"
	.elftype	@"ET_EXEC"


//--------------------- .nv.info                  --------------------------
	.section	.nv.info,"",@"SHT_CUDA_INFO"
	.align	4


	//----- nvinfo : EIATTR_REGCOUNT
	.align		4
        /*0000*/ 	.byte	0x04, 0x2f
        /*0002*/ 	.short	(.L_1 - .L_0)
	.align		4
.L_0:
        /*0004*/ 	.word	index@(triton_poi_fused__unsafe_index_add_leaky_relu_mul_sub_33)
        /*0008*/ 	.word	0x00000020


	//----- nvinfo : EIATTR_MIN_STACK_SIZE
	.align		4
.L_1:
        /*000c*/ 	.byte	0x04, 0x12
        /*000e*/ 	.short	(.L_3 - .L_2)
	.align		4
.L_2:
        /*0010*/ 	.word	index@(triton_poi_fused__unsafe_index_add_leaky_relu_mul_sub_33)
        /*0014*/ 	.word	0x00000000


	//----- nvinfo : EIATTR_FRAME_SIZE
	.align		4
.L_3:
        /*0018*/ 	.byte	0x04, 0x11
        /*001a*/ 	.short	(.L_5 - .L_4)
	.align		4
.L_4:
        /*001c*/ 	.word	index@(triton_poi_fused__unsafe_index_add_leaky_relu_mul_sub_33)
        /*0020*/ 	.word	0x00000000


	//----- nvinfo : EIATTR_MIN_STACK_SIZE
	.align		4
.L_5:
        /*0024*/ 	.byte	0x04, 0x12
        /*0026*/ 	.short	(.L_7 - .L_6)
	.align		4
.L_6:
        /*0028*/ 	.word	index@(triton_poi_fused__unsafe_index_add_leaky_relu_mul_sub_33)
        /*002c*/ 	.word	0x00000000
.L_7:


//--------------------- .nv.info.triton_poi_fused__unsafe_index_add_leaky_relu_mul_sub_33 --------------------------
	.section	.nv.info.triton_poi_fused__unsafe_index_add_leaky_relu_mul_sub_33,"",@"SHT_CUDA_INFO"
	.sectionflags	@""
	.align	4


	//----- nvinfo : EIATTR_CUDA_API_VERSION
	.align		4
        /*0000*/ 	.byte	0x04, 0x37
        /*0002*/ 	.short	(.L_9 - .L_8)
.L_8:
        /*0004*/ 	.word	0x0000007c


	//----- nvinfo : EIATTR_KPARAM_INFO
	.align		4
.L_9:
        /*0008*/ 	.byte	0x04, 0x17
        /*000a*/ 	.short	(.L_11 - .L_10)
.L_10:
        /*000c*/ 	.word	0x00000000
        /*0010*/ 	.short	0x0009
        /*0012*/ 	.short	0x0048
        /*0014*/ 	.byte	0x00, 0xf0, 0x11, 0x00


	//----- nvinfo : EIATTR_KPARAM_INFO
	.align		4
.L_11:
        /*0018*/ 	.byte	0x04, 0x17
        /*001a*/ 	.short	(.L_13 - .L_12)
.L_12:
        /*001c*/ 	.word	0x00000000
        /*0020*/ 	.short	0x0008
        /*0022*/ 	.short	0x0040
        /*0024*/ 	.byte	0x00, 0xf4, 0x21, 0x00


	//----- nvinfo : EIATTR_KPARAM_INFO
	.align		4
.L_13:
        /*0028*/ 	.byte	0x04, 0x17
        /*002a*/ 	.short	(.L_15 - .L_14)
.L_14:
        /*002c*/ 	.word	0x00000000
        /*0030*/ 	.short	0x0007
        /*0032*/ 	.short	0x0038
        /*0034*/ 	.byte	0x00, 0xf4, 0x21, 0x00


	//----- nvinfo : EIATTR_KPARAM_INFO
	.align		4
.L_15:
        /*0038*/ 	.byte	0x04, 0x17
        /*003a*/ 	.short	(.L_17 - .L_16)
.L_16:
        /*003c*/ 	.word	0x00000000
        /*0040*/ 	.short	0x0006
        /*0042*/ 	.short	0x0030
        /*0044*/ 	.byte	0x00, 0xf4, 0x21, 0x00


	//----- nvinfo : EIATTR_KPARAM_INFO
	.align		4
.L_17:
        /*0048*/ 	.byte	0x04, 0x17
        /*004a*/ 	.short	(.L_19 - .L_18)
.L_18:
        /*004c*/ 	.word	0x00000000
        /*0050*/ 	.short	0x0005
        /*0052*/ 	.short	0x0028
        /*0054*/ 	.byte	0x00, 0xf4, 0x21, 0x00


	//----- nvinfo : EIATTR_KPARAM_INFO
	.align		4
.L_19:
        /*0058*/ 	.byte	0x04, 0x17
        /*005a*/ 	.short	(.L_21 - .L_20)
.L_20:
        /*005c*/ 	.word	0x00000000
        /*0060*/ 	.short	0x0004
        /*0062*/ 	.short	0x0020
        /*0064*/ 	.byte	0x00, 0xf4, 0x21, 0x00


	//----- nvinfo : EIATTR_KPARAM_INFO
	.align		4
.L_21:
        /*0068*/ 	.byte	0x04, 0x17
        /*006a*/ 	.short	(.L_23 - .L_22)
.L_22:
        /*006c*/ 	.word	0x00000000
        /*0070*/ 	.short	0x0003
        /*0072*/ 	.short	0x0018
        /*0074*/ 	.byte	0x00, 0xf4, 0x21, 0x00


	//----- nvinfo : EIATTR_KPARAM_INFO
	.align		4
.L_23:
        /*0078*/ 	.byte	0x04, 0x17
        /*007a*/ 	.short	(.L_25 - .L_24)
.L_24:
        /*007c*/ 	.word	0x00000000
        /*0080*/ 	.short	0x0002
        /*0082*/ 	.short	0x0010
        /*0084*/ 	.byte	0x00, 0xf4, 0x21, 0x00


	//----- nvinfo : EIATTR_KPARAM_INFO
	.align		4
.L_25:
        /*0088*/ 	.byte	0x04, 0x17
        /*008a*/ 	.short	(.L_27 - .L_26)
.L_26:
        /*008c*/ 	.word	0x00000000
        /*0090*/ 	.short	0x0001
        /*0092*/ 	.short	0x0008
        /*0094*/ 	.byte	0x00, 0xf4, 0x21, 0x00


	//----- nvinfo : EIATTR_KPARAM_INFO
	.align		4
.L_27:
        /*0098*/ 	.byte	0x04, 0x17
        /*009a*/ 	.short	(.L_29 - .L_28)
.L_28:
        /*009c*/ 	.word	0x00000000
        /*00a0*/ 	.short	0x0000
        /*00a2*/ 	.short	0x0000
        /*00a4*/ 	.byte	0x00, 0xf4, 0x21, 0x00


	//----- nvinfo : EIATTR_SPARSE_MMA_MASK
	.align		4
.L_29:
        /*00a8*/ 	.byte	0x03, 0x50
        /*00aa*/ 	.short	0x0000


	//----- nvinfo : EIATTR_MAXREG_COUNT
	.align		4
        /*00ac*/ 	.byte	0x03, 0x1b
        /*00ae*/ 	.short	0x00ff


	//----- nvinfo : EIATTR_EXIT_INSTR_OFFSETS
	.align		4
        /*00b0*/ 	.byte	0x04, 0x1c
        /*00b2*/ 	.short	(.L_31 - .L_30)


	//   ....[0]....
.L_30:
        /*00b4*/ 	.word	0x00000bc0


	//----- nvinfo : EIATTR_REQNTID
	.align		4
.L_31:
        /*00b8*/ 	.byte	0x04, 0x10
        /*00ba*/ 	.short	(.L_33 - .L_32)
.L_32:
        /*00bc*/ 	.word	0x00000100
        /*00c0*/ 	.word	0x00000001
        /*00c4*/ 	.word	0x00000001


	//----- nvinfo : EIATTR_CBANK_PARAM_SIZE
	.align		4
.L_33:
        /*00c8*/ 	.byte	0x03, 0x19
        /*00ca*/ 	.short	0x004c


	//----- nvinfo : EIATTR_PARAM_CBANK
	.align		4
        /*00cc*/ 	.byte	0x04, 0x0a
        /*00ce*/ 	.short	(.L_35 - .L_34)
	.align		4
.L_34:
        /*00d0*/ 	.word	index@(.nv.constant0.triton_poi_fused__unsafe_index_add_leaky_relu_mul_sub_33)
        /*00d4*/ 	.short	0x0210
        /*00d6*/ 	.short	0x004c


	//----- nvinfo : EIATTR_SW_WAR
	.align		4
.L_35:
        /*00d8*/ 	.byte	0x04, 0x36
        /*00da*/ 	.short	(.L_37 - .L_36)
.L_36:
        /*00dc*/ 	.word	0x00000008
.L_37:


//--------------------- .nv.callgraph             --------------------------
	.section	.nv.callgraph,"",@"SHT_CUDA_CALLGRAPH"
	.align	4
	.sectionentsize	8
	.align		4
        /*0000*/ 	.word	0x00000000
	.align		4
        /*0004*/ 	.word	0xffffffff
	.align		4
        /*0008*/ 	.word	0x00000000
	.align		4
        /*000c*/ 	.word	0xfffffffe
	.align		4
        /*0010*/ 	.word	0x00000000
	.align		4
        /*0014*/ 	.word	0xfffffffd
	.align		4
        /*0018*/ 	.word	0x00000000
	.align		4
        /*001c*/ 	.word	0xfffffffc


//--------------------- .text.triton_poi_fused__unsafe_index_add_leaky_relu_mul_sub_33 --------------------------
	.section	.text.triton_poi_fused__unsafe_index_add_leaky_relu_mul_sub_33,"ax",@progbits
	.align	128
        .global         triton_poi_fused__unsafe_index_add_leaky_relu_mul_sub_33
        .type           triton_poi_fused__unsafe_index_add_leaky_relu_mul_sub_33,@function
        .size           triton_poi_fused__unsafe_index_add_leaky_relu_mul_sub_33,(.L_x_1 - triton_poi_fused__unsafe_index_add_leaky_relu_mul_sub_33)
        .other          triton_poi_fused__unsafe_index_add_leaky_relu_mul_sub_33,@"STO_CUDA_ENTRY STV_DEFAULT"
triton_poi_fused__unsafe_index_add_leaky_relu_mul_sub_33:
.text.triton_poi_fused__unsafe_index_add_leaky_relu_mul_sub_33:
[----:B------:R-:W-:Y:S01]  /*0000*/  LDC R1, c[0x0][0x28] ;  /* 0x00000a00ff017b82 */ /* 0x000fe20000000800 */
[----:B------:R-:W1:Y:S07]  /*0010*/  S2R R2, SR_TID.X ;  /* 0x0000000000027919 */ /* 0x000e6e0000002100 */
[----:B------:R-:W2:Y:S01]  /*0020*/  LDC.64 R16, c[0x0][0x218] ;  /* 0x00008600ff107b82 */ /* 0x000ea20000000a00 */
[----:B------:R-:W-:Y:S01]  /*0030*/  ULDC.64 UR4, c[0x0][0x208] ;  /* 0x0000820000047ab9 */ /* 0x000fe20000000a00 */
[----:B------:R-:W-:Y:S01]  /*0040*/  ULDC.64 UR6, c[0x0][0x228] ;  /* 0x00008a0000067ab9 */ /* 0x000fe20000000a00 */
[----:B------:R-:W3:Y:S01]  /*0050*/  S2R R0, SR_CTAID.X ;  /* 0x0000000000007919 */ /* 0x000ee20000002500 */
[----:B------:R-:W-:-:S04]  /*0060*/  ULDC.64 UR8, c[0x0][0x230] ;  /* 0x00008c0000087ab9 */ /* 0x000fc80000000a00 */
[----:B------:R-:W4:Y:S08]  /*0070*/  LDC.64 R4, c[0x0][0x220] ;  /* 0x00008800ff047b82 */ /* 0x000f300000000a00 */
[----:B------:R-:W5:Y:S08]  /*0080*/  LDC.64 R14, c[0x0][0x248] ;  /* 0x00009200ff0e7b82 */ /* 0x000f700000000a00 */
[----:B------:R-:W4:Y:S01]  /*0090*/  LDC.64 R8, c[0x0][0x238] ;  /* 0x00008e00ff087b82 */ /* 0x000f220000000a00 */
[----:B-1----:R-:W-:-:S05]  /*00a0*/  IMAD.SHL.U32 R2, R2, 0x2, RZ ;  /* 0x0000000202027824 */ /* 0x002fca00078e00ff */
[----:B------:R-:W-:-:S05]  /*00b0*/  LOP3.LUT R3, R2, 0x1fe, RZ, 0xc0, !PT ;  /* 0x000001fe02037812 */ /* 0x000fca00078ec0ff */
[----:B---3--:R-:W-:-:S05]  /*00c0*/  IMAD R2, R0, 0x200, R3 ;  /* 0x0000020000027824 */ /* 0x008fca00078e0203 */
[----:B------:R-:W-:-:S04]  /*00d0*/  SHF.R.S32.HI R3, RZ, 0x1f, R2 ;  /* 0x0000001fff037819 */ /* 0x000fc80000011402 */
[----:B------:R-:W-:-:S04]  /*00e0*/  LEA.HI R3, R3, R2, RZ, 0x5 ;  /* 0x0000000203037211 */ /* 0x000fc800078f28ff */
[----:B------:R-:W-:Y:S02]  /*00f0*/  SHF.R.S32.HI R12, RZ, 0x5, R3 ;  /* 0x00000005ff0c7819 */ /* 0x000fe40000011403 */
[----:B------:R-:W-:Y:S02]  /*0100*/  LOP3.LUT R13, R3, 0xffffffe0, RZ, 0xc0, !PT ;  /* 0xffffffe0030d7812 */ /* 0x000fe400078ec0ff */
[----:B------:R-:W-:-:S04]  /*0110*/  LEA.HI R6, R12, R12, RZ, 0x5 ;  /* 0x0000000c0c067211 */ /* 0x000fc800078f28ff */
[----:B------:R-:W-:-:S05]  /*0120*/  LOP3.LUT R7, R6, 0xffffffe0, RZ, 0xc0, !PT ;  /* 0xffffffe006077812 */ /* 0x000fca00078ec0ff */
[----:B------:R-:W-:-:S04]  /*0130*/  IMAD.IADD R12, R12, 0x1, -R7 ;  /* 0x000000010c0c7824 */ /* 0x000fc800078e0a07 */
[----:B--2---:R-:W-:-:S04]  /*0140*/  IMAD.WIDE R16, R12, 0x8, R16 ;  /* 0x000000080c107825 */ /* 0x004fc800078e0210 */
[----:B------:R-:W-:Y:S02]  /*0150*/  IMAD.IADD R13, R2, 0x1, -R13 ;  /* 0x00000001020d7824 */ /* 0x000fe400078e0a0d */
[----:B------:R-:W2:Y:S01]  /*0160*/  LDG.E.EL.64 R16, desc[UR4][R16.64] ;  /* 0x0000000410107981 */ /* 0x000ea2000c2e1b00 */
[----:B-----5:R-:W-:-:S04]  /*0170*/  IMAD.WIDE R14, R12, 0x8, R14 ;  /* 0x000000080c0e7825 */ /* 0x020fc800078e020e */
[C---:B----4-:R-:W-:Y:S02]  /*0180*/  IMAD.WIDE R4, R13.reuse, 0x8, R4 ;  /* 0x000000080d047825 */ /* 0x050fe400078e0204 */
[----:B------:R-:W3:Y:S04]  /*0190*/  LDG.E.EL.64 R14, desc[UR4][R14.64] ;  /* 0x000000040e0e7981 */ /* 0x000ee8000c2e1b00 */
[----:B------:R-:W4:Y:S01]  /*01a0*/  LDG.E.EL.128 R4, desc[UR4][R4.64] ;  /* 0x0000000404047981 */ /* 0x000f22000c2e1d00 */
[----:B0-----:R-:W-:-:S06]  /*01b0*/  IMAD.WIDE R8, R13, 0x8, R8 ;  /* 0x000000080d087825 */ /* 0x001fcc00078e0208 */
[----:B------:R-:W5:Y:S01]  /*01c0*/  LDG.E.EL.128 R8, desc[UR4][R8.64] ;  /* 0x0000000408087981 */ /* 0x000f62000c2e1d00 */
[----:B------:R-:W-:-:S04]  /*01d0*/  SHF.R.S32.HI R3, RZ, 0x16, R0 ;  /* 0x00000016ff037819 */ /* 0x000fc80000011400 */
[----:B------:R-:W-:-:S04]  /*01e0*/  SGXT R3, R3, 0x1 ;  /* 0x000000010303781a */ /* 0x000fc80000000200 */
[----:B------:R-:W-:-:S04]  /*01f0*/  LEA.HI R3, R3, R2, RZ, 0xa ;  /* 0x0000000203037211 */ /* 0x000fc800078f50ff */
[----:B------:R-:W-:-:S05]  /*0200*/  SHF.R.S32.HI R3, RZ, 0xa, R3 ;  /* 0x0000000aff037819 */ /* 0x000fca0000011403 */
[----:B------:R-:W-:-:S05]  /*0210*/  IMAD.SHL.U32 R25, R3, 0x100, RZ ;  /* 0x0000010003197824 */ /* 0x000fca00078e00ff */
[----:B------:R-:W-:Y:S02]  /*0220*/  SHF.R.S32.HI R23, RZ, 0x1f, R25 ;  /* 0x0000001fff177819 */ /* 0x000fe40000011419 */
[----:B--2---:R-:W-:-:S04]  /*0230*/  SHF.R.U32.HI R19, RZ, 0x1b, R17 ;  /* 0x0000001bff137819 */ /* 0x004fc80000011611 */
[----:B------:R-:W-:Y:S02]  /*0240*/  LOP3.LUT R19, R19, 0x10, RZ, 0xc0, !PT ;  /* 0x0000001013137812 */ /* 0x000fe400078ec0ff */
[----:B---3--:R-:W-:Y:S02]  /*0250*/  SHF.R.U32.HI R3, RZ, 0x1b, R15 ;  /* 0x0000001bff037819 */ /* 0x008fe4000001160f */
[----:B------:R-:W-:Y:S02]  /*0260*/  IADD3 R22, P0, R16, R19, RZ ;  /* 0x0000001310167210 */ /* 0x000fe40007f1e0ff */
[----:B----4-:R-:W-:Y:S02]  /*0270*/  SHF.R.U32.HI R0, RZ, 0x1b, R5 ;  /* 0x0000001bff007819 */ /* 0x010fe40000011605 */
[----:B------:R-:W-:Y:S01]  /*0280*/  LOP3.LUT R3, R3, 0x10, RZ, 0xc0, !PT ;  /* 0x0000001003037812 */ /* 0x000fe200078ec0ff */
[----:B------:R-:W-:Y:S01]  /*0290*/  IMAD.X R18, RZ, RZ, R17, P0 ;  /* 0x000000ffff127224 */ /* 0x000fe200000e0611 */
[----:B------:R-:W-:-:S02]  /*02a0*/  LOP3.LUT R17, R0, 0x10, RZ, 0xc0, !PT ;  /* 0x0000001000117812 */ /* 0x000fc400078ec0ff */
[----:B------:R-:W-:Y:S02]  /*02b0*/  SHF.R.U32.HI R16, RZ, 0x1b, R7 ;  /* 0x0000001bff107819 */ /* 0x000fe40000011607 */
[----:B------:R-:W-:Y:S02]  /*02c0*/  IADD3 R0, P0, R4, R17, RZ ;  /* 0x0000001104007210 */ /* 0x000fe40007f1e0ff */
[----:B------:R-:W-:Y:S02]  /*02d0*/  IADD3 R14, P2, R14, R3, RZ ;  /* 0x000000030e0e7210 */ /* 0x000fe40007f5e0ff */
[----:B------:R-:W-:Y:S01]  /*02e0*/  LOP3.LUT R3, R16, 0x10, RZ, 0xc0, !PT ;  /* 0x0000001010037812 */ /* 0x000fe200078ec0ff */
[----:B------:R-:W-:Y:S01]  /*02f0*/  IMAD.X R16, RZ, RZ, R5, P0 ;  /* 0x000000ffff107224 */ /* 0x000fe200000e0605 */
[----:B------:R-:W-:Y:S01]  /*0300*/  LEA R24, P1, R22, R25, 0x4 ;  /* 0x0000001916187211 */ /* 0x000fe200078220ff */
[----:B------:R-:W-:Y:S01]  /*0310*/  IMAD.X R15, RZ, RZ, R15, P2 ;  /* 0x000000ffff0f7224 */ /* 0x000fe200010e060f */
[----:B------:R-:W-:-:S02]  /*0320*/  IADD3 R5, P0, R6, R3, RZ ;  /* 0x0000000306057210 */ /* 0x000fc40007f1e0ff */
[----:B------:R-:W-:Y:S02]  /*0330*/  LEA.HI.X R22, R22, R23, R18, 0x4, P1 ;  /* 0x0000001716167211 */ /* 0x000fe400008f2412 */
[C---:B------:R-:W-:Y:S01]  /*0340*/  LEA R25, P2, R14.reuse, R25, 0x4 ;  /* 0x000000190e197211 */ /* 0x040fe200078420ff */
[----:B------:R-:W-:Y:S01]  /*0350*/  IMAD.X R3, RZ, RZ, R7, P0 ;  /* 0x000000ffff037224 */ /* 0x000fe200000e0607 */
[----:B------:R-:W-:Y:S02]  /*0360*/  IADD3 R17, P1, R24, R0, RZ ;  /* 0x0000000018117210 */ /* 0x000fe40007f3e0ff */
[----:B------:R-:W-:Y:S02]  /*0370*/  LEA.HI.X R23, R14, R23, R15, 0x4, P2 ;  /* 0x000000170e177211 */ /* 0x000fe400010f240f */
[----:B------:R-:W-:Y:S01]  /*0380*/  IADD3 R0, P0, R25, R0, RZ ;  /* 0x0000000019007210 */ /* 0x000fe20007f1e0ff */
[----:B------:R-:W-:Y:S02]  /*0390*/  IMAD.X R4, R22, 0x1, R16, P1 ;  /* 0x0000000116047824 */ /* 0x000fe400008e0610 */
[----:B------:R-:W-:-:S02]  /*03a0*/  IMAD.SHL.U32 R14, R17, 0x4, RZ ;  /* 0x00000004110e7824 */ /* 0x000fc400078e00ff */
[----:B------:R-:W-:Y:S01]  /*03b0*/  IMAD.X R15, R23, 0x1, R16, P0 ;  /* 0x00000001170f7824 */ /* 0x000fe200000e0610 */
[----:B------:R-:W-:Y:S02]  /*03c0*/  IADD3 R20, P0, R24, R5, RZ ;  /* 0x0000000518147210 */ /* 0x000fe40007f1e0ff */
[----:B------:R-:W-:Y:S01]  /*03d0*/  SHF.L.U64.HI R17, R17, 0x2, R4 ;  /* 0x0000000211117819 */ /* 0x000fe20000010204 */
[----:B------:R-:W-:Y:S01]  /*03e0*/  IMAD.SHL.U32 R4, R0, 0x4, RZ ;  /* 0x0000000400047824 */ /* 0x000fe200078e00ff */
[----:B------:R-:W-:Y:S01]  /*03f0*/  IADD3 R6, P1, R14, UR6, RZ ;  /* 0x000000060e067c10 */ /* 0x000fe2000ff3e0ff */
[----:B------:R-:W-:Y:S01]  /*0400*/  IMAD.X R19, R22, 0x1, R3, P0 ;  /* 0x0000000116137824 */ /* 0x000fe200000e0603 */
[----:B------:R-:W-:Y:S02]  /*0410*/  IADD3 R14, P0, R14, UR8, RZ ;  /* 0x000000080e0e7c10 */ /* 0x000fe4000ff1e0ff */
[----:B------:R-:W-:Y:S02]  /*0420*/  IADD3.X R7, R17, UR7, RZ, P1, !PT ;  /* 0x0000000711077c10 */ /* 0x000fe40008ffe4ff */
[----:B------:R-:W-:-:S02]  /*0430*/  SHF.L.U64.HI R18, R0, 0x2, R15 ;  /* 0x0000000200127819 */ /* 0x000fc4000001020f */
[----:B------:R-:W-:Y:S02]  /*0440*/  IADD3 R16, P1, R4, UR6, RZ ;  /* 0x0000000604107c10 */ /* 0x000fe4000ff3e0ff */
[----:B------:R-:W-:Y:S01]  /*0450*/  IADD3.X R15, R17, UR9, RZ, P0, !PT ;  /* 0x00000009110f7c10 */ /* 0x000fe200087fe4ff */
[----:B------:R-:W2:Y:S01]  /*0460*/  LDG.E.EL R7, desc[UR4][R6.64] ;  /* 0x0000000406077981 */ /* 0x000ea2000c2e1900 */
[C---:B------:R-:W-:Y:S01]  /*0470*/  SHF.L.U64.HI R0, R20.reuse, 0x2, R19 ;  /* 0x0000000214007819 */ /* 0x040fe20000010213 */
[----:B------:R-:W-:Y:S01]  /*0480*/  IMAD.SHL.U32 R20, R20, 0x4, RZ ;  /* 0x0000000414147824 */ /* 0x000fe200078e00ff */
[----:B------:R-:W-:Y:S01]  /*0490*/  IADD3.X R17, R18, UR7, RZ, P1, !PT ;  /* 0x0000000712117c10 */ /* 0x000fe20008ffe4ff */
[----:B------:R0:W3:Y:S01]  /*04a0*/  LDG.E.EL R14, desc[UR4][R14.64] ;  /* 0x000000040e0e7981 */ /* 0x0000e2000c2e1900 */
[----:B------:R-:W-:Y:S02]  /*04b0*/  IADD3 R19, P1, R25, R5, RZ ;  /* 0x0000000519137210 */ /* 0x000fe40007f3e0ff */
[----:B------:R-:W-:-:S02]  /*04c0*/  IADD3 R26, P0, R20, UR6, RZ ;  /* 0x00000006141a7c10 */ /* 0x000fc4000ff1e0ff */
[----:B-----5:R-:W-:Y:S01]  /*04d0*/  SHF.R.U32.HI R29, RZ, 0x1b, R9 ;  /* 0x0000001bff1d7819 */ /* 0x020fe20000011609 */
[----:B------:R-:W-:Y:S01]  /*04e0*/  IMAD.X R28, R23, 0x1, R3, P1 ;  /* 0x00000001171c7824 */ /* 0x000fe200008e0603 */
[----:B------:R-:W-:Y:S01]  /*04f0*/  IADD3.X R27, R0, UR7, RZ, P0, !PT ;  /* 0x00000007001b7c10 */ /* 0x000fe200087fe4ff */
[----:B------:R1:W4:Y:S01]  /*0500*/  LDG.E.EL R6, desc[UR4][R16.64] ;  /* 0x0000000410067981 */ /* 0x000322000c2e1900 */
[----:B------:R-:W-:Y:S02]  /*0510*/  IADD3 R20, P0, R20, UR8, RZ ;  /* 0x0000000814147c10 */ /* 0x000fe4000ff1e0ff */
[C---:B------:R-:W-:Y:S01]  /*0520*/  SHF.L.U64.HI R28, R19.reuse, 0x2, R28 ;  /* 0x00000002131c7819 */ /* 0x040fe2000001021c */
[----:B------:R-:W-:Y:S01]  /*0530*/  IMAD.SHL.U32 R19, R19, 0x4, RZ ;  /* 0x0000000413137824 */ /* 0x000fe200078e00ff */
[----:B------:R-:W-:Y:S01]  /*0540*/  IADD3 R4, P2, R4, UR8, RZ ;  /* 0x0000000804047c10 */ /* 0x000fe2000ff5e0ff */
[----:B------:R5:W3:Y:S01]  /*0550*/  LDG.E.EL R3, desc[UR4][R26.64] ;  /* 0x000000041a037981 */ /* 0x000ae2000c2e1900 */
[----:B0-----:R-:W-:-:S02]  /*0560*/  SHF.R.U32.HI R15, RZ, 0x1b, R11 ;  /* 0x0000001bff0f7819 */ /* 0x001fc4000001160b */
[----:B-1----:R-:W-:Y:S02]  /*0570*/  LOP3.LUT R17, R29, 0x10, RZ, 0xc0, !PT ;  /* 0x000000101d117812 */ /* 0x002fe400078ec0ff */
[----:B------:R-:W-:Y:S02]  /*0580*/  IADD3.X R21, R0, UR9, RZ, P0, !PT ;  /* 0x0000000900157c10 */ /* 0x000fe400087fe4ff */
[----:B------:R-:W-:Y:S02]  /*0590*/  IADD3.X R5, R18, UR9, RZ, P2, !PT ;  /* 0x0000000912057c10 */ /* 0x000fe400097fe4ff */
[----:B------:R-:W-:Y:S02]  /*05a0*/  IADD3 R8, P0, R8, R17, RZ ;  /* 0x0000001108087210 */ /* 0x000fe40007f1e0ff */
[----:B------:R-:W-:Y:S02]  /*05b0*/  IADD3 R18, P1, R19, UR6, RZ ;  /* 0x0000000613127c10 */ /* 0x000fe4000ff3e0ff */
[----:B------:R-:W-:-:S02]  /*05c0*/  IADD3 R16, P2, R19, UR8, RZ ;  /* 0x0000000813107c10 */ /* 0x000fc4000ff5e0ff */
[----:B------:R-:W-:Y:S01]  /*05d0*/  LOP3.LUT R15, R15, 0x10, RZ, 0xc0, !PT ;  /* 0x000000100f0f7812 */ /* 0x000fe200078ec0ff */
[----:B-----5:R-:W-:Y:S01]  /*05e0*/  IMAD.X R27, RZ, RZ, R9, P0 ;  /* 0x000000ffff1b7224 */ /* 0x020fe200000e0609 */
[----:B------:R-:W-:Y:S01]  /*05f0*/  IADD3.X R19, R28, UR7, RZ, P1, !PT ;  /* 0x000000071c137c10 */ /* 0x000fe20008ffe4ff */
[----:B------:R-:W5:Y:S01]  /*0600*/  LDG.E.EL R5, desc[UR4][R4.64] ;  /* 0x0000000404057981 */ /* 0x000f62000c2e1900 */
[----:B------:R-:W-:Y:S02]  /*0610*/  IADD3.X R17, R28, UR9, RZ, P2, !PT ;  /* 0x000000091c117c10 */ /* 0x000fe400097fe4ff */
[----:B------:R-:W-:Y:S01]  /*0620*/  IADD3 R28, P0, R10, R15, RZ ;  /* 0x0000000f0a1c7210 */ /* 0x000fe20007f1e0ff */
[----:B------:R0:W5:Y:S01]  /*0630*/  LDG.E.EL R0, desc[UR4][R18.64] ;  /* 0x0000000412007981 */ /* 0x000162000c2e1900 */
[----:B------:R-:W-:Y:S02]  /*0640*/  IADD3 R9, P1, R8, R24, RZ ;  /* 0x0000001808097210 */ /* 0x000fe40007f3e0ff */
[----:B------:R-:W-:Y:S01]  /*0650*/  IADD3 R26, P2, R25, R8, RZ ;  /* 0x00000008191a7210 */ /* 0x000fe20007f5e0ff */
[----:B------:R-:W-:Y:S01]  /*0660*/  IMAD.X R10, RZ, RZ, R11, P0 ;  /* 0x000000ffff0a7224 */ /* 0x000fe200000e060b */
[----:B------:R-:W-:Y:S01]  /*0670*/  IADD3 R24, P0, R28, R24, RZ ;  /* 0x000000181c187210 */ /* 0x000fe20007f1e0ff */
[----:B------:R1:W5:Y:S01]  /*0680*/  LDG.E.EL R4, desc[UR4][R20.64] ;  /* 0x0000000414047981 */ /* 0x000362000c2e1900 */
[----:B------:R-:W-:Y:S01]  /*0690*/  IMAD.SHL.U32 R8, R9, 0x4, RZ ;  /* 0x0000000409087824 */ /* 0x000fe200078e00ff */
[----:B------:R-:W-:-:S02]  /*06a0*/  IADD3 R11, P3, R25, R28, RZ ;  /* 0x0000001c190b7210 */ /* 0x000fc40007f7e0ff */
[--C-:B0-----:R-:W-:Y:S01]  /*06b0*/  IMAD.X R19, R10, 0x1, R22.reuse, P0 ;  /* 0x000000010a137824 */ /* 0x101fe200000e0616 */
[----:B------:R0:W5:Y:S01]  /*06c0*/  LDG.E.EL R15, desc[UR4][R16.64] ;  /* 0x00000004100f7981 */ /* 0x000162000c2e1900 */
[----:B-1----:R-:W-:Y:S02]  /*06d0*/  IMAD.X R20, R27, 0x1, R22, P1 ;  /* 0x000000011b147824 */ /* 0x002fe400008e0616 */
[----:B------:R-:W-:-:S03]  /*06e0*/  IMAD.X R18, R23, 0x1, R10, P3 ;  /* 0x0000000117127824 */ /* 0x000fc600018e060a */
[----:B------:R-:W-:Y:S01]  /*06f0*/  SHF.L.U64.HI R9, R9, 0x2, R20 ;  /* 0x0000000209097819 */ /* 0x000fe20000010214 */
[C---:B0-----:R-:W-:Y:S01]  /*0700*/  IMAD.SHL.U32 R16, R24.reuse, 0x4, RZ ;  /* 0x0000000418107824 */ /* 0x041fe200078e00ff */
[----:B------:R-:W-:Y:S01]  /*0710*/  IADD3 R20, P1, R8, UR6, RZ ;  /* 0x0000000608147c10 */ /* 0x000fe2000ff3e0ff */
[----:B------:R-:W-:Y:S01]  /*0720*/  IMAD.X R27, R23, 0x1, R27, P2 ;  /* 0x00000001171b7824 */ /* 0x000fe200010e061b */
[----:B------:R-:W-:Y:S01]  /*0730*/  SHF.L.U64.HI R17, R24, 0x2, R19 ;  /* 0x0000000218117819 */ /* 0x000fe20000010213 */
[----:B------:R-:W-:Y:S01]  /*0740*/  IMAD.SHL.U32 R22, R26, 0x4, RZ ;  /* 0x000000041a167824 */ /* 0x000fe200078e00ff */
[----:B------:R-:W-:Y:S02]  /*0750*/  IADD3.X R21, R9, UR7, RZ, P1, !PT ;  /* 0x0000000709157c10 */ /* 0x000fe40008ffe4ff */
[----:B------:R-:W-:Y:S02]  /*0760*/  IADD3 R8, P1, R8, UR8, RZ ;  /* 0x0000000808087c10 */ /* 0x000fe4000ff3e0ff */
[C---:B------:R-:W-:Y:S01]  /*0770*/  SHF.L.U64.HI R19, R11.reuse, 0x2, R18 ;  /* 0x000000020b137819 */ /* 0x040fe20000010212 */
[----:B------:R-:W-:Y:S01]  /*0780*/  IMAD.SHL.U32 R18, R11, 0x4, RZ ;  /* 0x000000040b127824 */ /* 0x000fe200078e00ff */
[----:B------:R-:W-:Y:S01]  /*0790*/  IADD3 R28, P0, R16, UR6, RZ ;  /* 0x00000006101c7c10 */ /* 0x000fe2000ff1e0ff */
[----:B------:R-:W5:Y:S01]  /*07a0*/  LDG.E.EL R20, desc[UR4][R20.64] ;  /* 0x0000000414147981 */ /* 0x000f62000c2e1900 */
[----:B------:R-:W-:-:S02]  /*07b0*/  IADD3.X R9, R9, UR9, RZ, P1, !PT ;  /* 0x0000000909097c10 */ /* 0x000fc40008ffe4ff */
[----:B------:R-:W-:Y:S02]  /*07c0*/  SHF.L.U64.HI R10, R26, 0x2, R27 ;  /* 0x000000021a0a7819 */ /* 0x000fe4000001021b */
[----:B------:R-:W-:Y:S02]  /*07d0*/  IADD3 R24, P2, R22, UR6, RZ ;  /* 0x0000000616187c10 */ /* 0x000fe4000ff5e0ff */
[----:B------:R-:W-:Y:S02]  /*07e0*/  IADD3.X R29, R17, UR7, RZ, P0, !PT ;  /* 0x00000007111d7c10 */ /* 0x000fe400087fe4ff */
[----:B------:R-:W-:Y:S01]  /*07f0*/  IADD3 R26, P0, R18, UR6, RZ ;  /* 0x00000006121a7c10 */ /* 0x000fe2000ff1e0ff */
[----:B------:R0:W5:Y:S01]  /*0800*/  LDG.E.EL R21, desc[UR4][R8.64] ;  /* 0x0000000408157981 */ /* 0x000162000c2e1900 */
[----:B------:R-:W-:Y:S02]  /*0810*/  IADD3.X R25, R10, UR7, RZ, P2, !PT ;  /* 0x000000070a197c10 */ /* 0x000fe400097fe4ff */
[----:B------:R-:W-:-:S02]  /*0820*/  IADD3.X R27, R19, UR7, RZ, P0, !PT ;  /* 0x00000007131b7c10 */ /* 0x000fc400087fe4ff */
[----:B------:R-:W-:Y:S01]  /*0830*/  IADD3 R22, P1, R22, UR8, RZ ;  /* 0x0000000816167c10 */ /* 0x000fe2000ff3e0ff */
[----:B------:R-:W5:Y:S01]  /*0840*/  LDG.E.EL R24, desc[UR4][R24.64] ;  /* 0x0000000418187981 */ /* 0x000f62000c2e1900 */
[----:B0-----:R-:W0:Y:S03]  /*0850*/  LDC.64 R8, c[0x0][0x240] ;  /* 0x00009000ff087b82 */ /* 0x001e260000000a00 */
[----:B------:R-:W5:Y:S01]  /*0860*/  LDG.E.EL R26, desc[UR4][R26.64] ;  /* 0x000000041a1a7981 */ /* 0x000f62000c2e1900 */
[----:B------:R-:W-:-:S03]  /*0870*/  IADD3.X R23, R10, UR9, RZ, P1, !PT ;  /* 0x000000090a177c10 */ /* 0x000fc60008ffe4ff */
[----:B------:R-:W5:Y:S01]  /*0880*/  LDG.E.EL R25, desc[UR4][R28.64] ;  /* 0x000000041c197981 */ /* 0x000f62000c2e1900 */
[----:B------:R-:W1:Y:S01]  /*0890*/  LDC.64 R10, c[0x0][0x250] ;  /* 0x00009400ff0a7b82 */ /* 0x000e620000000a00 */
[----:B------:R-:W-:Y:S02]  /*08a0*/  IADD3 R18, P1, R18, UR8, RZ ;  /* 0x0000000812127c10 */ /* 0x000fe4000ff3e0ff */
[----:B------:R-:W5:Y:S01]  /*08b0*/  LDG.E.EL R23, desc[UR4][R22.64] ;  /* 0x0000000416177981 */ /* 0x000f62000c2e1900 */
[----:B------:R-:W-:Y:S02]  /*08c0*/  IADD3 R16, P0, R16, UR8, RZ ;  /* 0x0000000810107c10 */ /* 0x000fe4000ff1e0ff */
[----:B------:R-:W-:Y:S02]  /*08d0*/  IADD3.X R19, R19, UR9, RZ, P1, !PT ;  /* 0x0000000913137c10 */ /* 0x000fe40008ffe4ff */
[----:B------:R-:W-:-:S04]  /*08e0*/  IADD3.X R17, R17, UR9, RZ, P0, !PT ;  /* 0x0000000911117c10 */ /* 0x000fc800087fe4ff */
[----:B------:R-:W5:Y:S04]  /*08f0*/  LDG.E.EL R19, desc[UR4][R18.64] ;  /* 0x0000000412137981 */ /* 0x000f68000c2e1900 */
[----:B------:R-:W5:Y:S01]  /*0900*/  LDG.E.EL R16, desc[UR4][R16.64] ;  /* 0x0000000410107981 */ /* 0x000f62000c2e1900 */
[----:B0-----:R-:W-:-:S06]  /*0910*/  IMAD.WIDE R8, R13, 0x4, R8 ;  /* 0x000000040d087825 */ /* 0x001fcc00078e0208 */
[----:B------:R-:W5:Y:S01]  /*0920*/  LDG.E.EL.64 R8, desc[UR4][R8.64] ;  /* 0x0000000408087981 */ /* 0x000f62000c2e1b00 */
[----:B-1----:R-:W-:-:S06]  /*0930*/  IMAD.WIDE R10, R12, 0x4, R10 ;  /* 0x000000040c0a7825 */ /* 0x002fcc00078e020a */
[----:B------:R0:W5:Y:S01]  /*0940*/  LDG.E.EL R10, desc[UR4][R10.64] ;  /* 0x000000040a0a7981 */ /* 0x000162000c2e1900 */
[----:B--2---:R-:W-:Y:S02]  /*0950*/  FSETP.GT.AND P6, PT, R7, RZ, PT ;  /* 0x000000ff0700720b */ /* 0x004fe40003fc4000 */
[----:B----4-:R-:W-:-:S11]  /*0960*/  FSETP.GT.AND P5, PT, R6, RZ, PT ;  /* 0x000000ff0600720b */ /* 0x010fd60003fa4000 */
[----:B------:R-:W-:Y:S01]  /*0970*/  @!P6 FMUL R7, R7, 0.20000000298023223877 ;  /* 0x3e4ccccd0707e820 */ /* 0x000fe20000400000 */
[----:B---3--:R-:W-:-:S03]  /*0980*/  FSETP.GT.AND P2, PT, R3, RZ, PT ;  /* 0x000000ff0300720b */ /* 0x008fc60003f44000 */
[----:B0-----:R-:W-:Y:S01]  /*0990*/  FADD R11, R14, R7 ;  /* 0x000000070e0b7221 */ /* 0x001fe20000000000 */
[----:B------:R-:W-:Y:S01]  /*09a0*/  @!P5 FMUL R6, R6, 0.20000000298023223877 ;  /* 0x3e4ccccd0606d820 */ /* 0x000fe20000400000 */
[----:B-----5:R-:W-:-:S03]  /*09b0*/  FSETP.GT.AND P1, PT, R0, RZ, PT ;  /* 0x000000ff0000720b */ /* 0x020fc60003f24000 */
[----:B------:R-:W-:Y:S02]  /*09c0*/  FADD R5, R5, R6 ;  /* 0x0000000605057221 */ /* 0x000fe40000000000 */
[----:B------:R-:W0:Y:S03]  /*09d0*/  LDC.64 R6, c[0x0][0x210] ;  /* 0x00008400ff067b82 */ /* 0x000e260000000a00 */
[----:B------:R-:W-:-:S04]  /*09e0*/  @!P2 FMUL R3, R3, 0.20000000298023223877 ;  /* 0x3e4ccccd0303a820 */ /* 0x000fc80000400000 */
[----:B------:R-:W-:Y:S01]  /*09f0*/  FADD R4, R4, R3 ;  /* 0x0000000304047221 */ /* 0x000fe20000000000 */
[----:B------:R-:W-:-:S04]  /*0a00*/  @!P1 FMUL R0, R0, 0.20000000298023223877 ;  /* 0x3e4ccccd00009820 */ /* 0x000fc80000400000 */
[----:B------:R-:W-:Y:S01]  /*0a10*/  FADD R0, R15, R0 ;  /* 0x000000000f007221 */ /* 0x000fe20000000000 */
[----:B------:R-:W-:Y:S02]  /*0a20*/  FSETP.GT.AND P4, PT, R20, RZ, PT ;  /* 0x000000ff1400720b */ /* 0x000fe40003f84000 */
[----:B------:R-:W-:Y:S02]  /*0a30*/  FSETP.GT.AND P3, PT, R24, RZ, PT ;  /* 0x000000ff1800720b */ /* 0x000fe40003f64000 */
[----:B------:R-:W-:Y:S02]  /*0a40*/  FSETP.GT.AND P6, PT, R26, RZ, PT ;  /* 0x000000ff1a00720b */ /* 0x000fe40003fc4000 */
[----:B------:R-:W-:-:S07]  /*0a50*/  FSETP.GT.AND P0, PT, R25, RZ, PT ;  /* 0x000000ff1900720b */ /* 0x000fce0003f04000 */
[----:B------:R-:W-:Y:S02]  /*0a60*/  @!P4 FMUL R20, R20, 0.20000000298023223877 ;  /* 0x3e4ccccd1414c820 */ /* 0x000fe40000400000 */
[----:B------:R-:W-:Y:S02]  /*0a70*/  @!P3 FMUL R24, R24, 0.20000000298023223877 ;  /* 0x3e4ccccd1818b820 */ /* 0x000fe40000400000 */
[----:B------:R-:W-:Y:S01]  /*0a80*/  @!P6 FMUL R26, R26, 0.20000000298023223877 ;  /* 0x3e4ccccd1a1ae820 */ /* 0x000fe20000400000 */
[----:B------:R-:W-:Y:S01]  /*0a90*/  FADD R20, R21, R20 ;  /* 0x0000001415147221 */ /* 0x000fe20000000000 */
[----:B------:R-:W-:Y:S01]  /*0aa0*/  @!P0 FMUL R25, R25, 0.20000000298023223877 ;  /* 0x3e4ccccd19198820 */ /* 0x000fe20000400000 */
[----:B------:R-:W-:Y:S01]  /*0ab0*/  FADD R24, R23, R24 ;  /* 0x0000001817187221 */ /* 0x000fe20000000000 */
[----:B------:R-:W-:Y:S02]  /*0ac0*/  FADD R19, R19, R26 ;  /* 0x0000001a13137221 */ /* 0x000fe40000000000 */
[----:B------:R-:W-:Y:S01]  /*0ad0*/  FADD R25, R16, R25 ;  /* 0x0000001910197221 */ /* 0x000fe20000000000 */
[----:B------:R-:W-:Y:S01]  /*0ae0*/  FADD R20, -R11, R20 ;  /* 0x000000140b147221 */ /* 0x000fe20000000100 */
[----:B------:R-:W-:Y:S01]  /*0af0*/  FADD R24, -R5, R24 ;  /* 0x0000001805187221 */ /* 0x000fe20000000100 */
[----:B------:R-:W-:Y:S01]  /*0b00*/  FADD R19, -R0, R19 ;  /* 0x0000001300137221 */ /* 0x000fe20000000100 */
[----:B------:R-:W-:Y:S01]  /*0b10*/  FADD R25, -R4, R25 ;  /* 0x0000001904197221 */ /* 0x000fe20000000100 */
[C---:B------:R-:W-:Y:S01]  /*0b20*/  FFMA R11, R8.reuse, R20, R11 ;  /* 0x00000014080b7223 */ /* 0x040fe2000000000b */
[----:B------:R-:W-:-:S02]  /*0b30*/  FFMA R24, R8, R24, R5 ;  /* 0x0000001808187223 */ /* 0x000fc40000000005 */
[C---:B------:R-:W-:Y:S01]  /*0b40*/  FFMA R25, R9.reuse, R25, R4 ;  /* 0x0000001909197223 */ /* 0x040fe20000000004 */
[----:B------:R-:W-:Y:S01]  /*0b50*/  FFMA R0, R9, R19, R0 ;  /* 0x0000001309007223 */ /* 0x000fe20000000000 */
[----:B------:R-:W-:-:S03]  /*0b60*/  FADD R24, -R11, R24 ;  /* 0x000000180b187221 */ /* 0x000fc60000000100 */
[----:B------:R-:W-:Y:S01]  /*0b70*/  FADD R0, -R25, R0 ;  /* 0x0000000019007221 */ /* 0x000fe20000000100 */
[----:B0-----:R-:W-:-:S04]  /*0b80*/  IMAD.WIDE R6, R2, 0x4, R6 ;  /* 0x0000000402067825 */ /* 0x001fc800078e0206 */
[C---:B------:R-:W-:Y:S01]  /*0b90*/  FFMA R24, R10.reuse, R24, R11 ;  /* 0x000000180a187223 */ /* 0x040fe2000000000b */
[----:B------:R-:W-:-:S05]  /*0ba0*/  FFMA R25, R10, R0, R25 ;  /* 0x000000000a197223 */ /* 0x000fca0000000019 */
[----:B------:R-:W-:Y:S01]  /*0bb0*/  STG.E.64 desc[UR4][R6.64], R24 ;  /* 0x0000001806007986 */ /* 0x000fe2000c101b04 */
[----:B------:R-:W-:Y:S05]  /*0bc0*/  EXIT ;  /* 0x000000000000794d */ /* 0x000fea0003800000 */
.L_x_0:
[----:B------:R-:W-:-:S00]  /*0bd0*/  BRA `(.L_x_0) ;  /* 0xfffffffc00fc7947 */ /* 0x000fc0000383ffff */
[----:B------:R-:W-:-:S00]  /*0be0*/  NOP ;  /* 0x0000000000007918 */ /* 0x000fc00000000000 */
        /* <DEDUP_REMOVED lines=9> */
.L_x_1:


//--------------------- .nv.constant0.triton_poi_fused__unsafe_index_add_leaky_relu_mul_sub_33 --------------------------
	.section	.nv.constant0.triton_poi_fused__unsafe_index_add_leaky_relu_mul_sub_33,"a",@progbits
	.sectionflags	@""
	.align	4
.nv.constant0.triton_poi_fused__unsafe_index_add_leaky_relu_mul_sub_33:
	.zero		604
